//
// Generated by NVIDIA NVVM Compiler
//
// Compiler Build ID: CL-36424714
// Cuda compilation tools, release 13.0, V13.0.88
// Based on NVVM 20.0.0
//

.version 9.0
.target sm_100
.address_size 64

	// .globl	_Z3addPiS_S_
.extern .func  (.param .b32 func_retval0) vprintf
(
	.param .b64 vprintf_param_0,
	.param .b64 vprintf_param_1
)
;
.global .align 1 .b8 $str[66] = {9, 80, 97, 114, 97, 109, 101, 116, 101, 114, 115, 32, 111, 110, 32, 116, 104, 114, 101, 97, 100, 32, 37, 100, 32, 97, 110, 100, 32, 98, 108, 111, 99, 107, 32, 37, 100, 32, 97, 114, 101, 58, 32, 37, 100, 32, 44, 32, 37, 100, 32, 10, 32, 82, 101, 115, 117, 108, 116, 58, 32, 37, 100, 32, 10};

.visible .entry _Z3addPiS_S_(
	.param .u64 .ptr .align 1 _Z3addPiS_S__param_0,
	.param .u64 .ptr .align 1 _Z3addPiS_S__param_1,
	.param .u64 .ptr .align 1 _Z3addPiS_S__param_2
)
{
	.local .align 8 .b8 	__local_depot0[24];
	.reg .b64 	%SP;
	.reg .b64 	%SPL;
	.reg .b32 	%r<10>;
	.reg .b64 	%rd<15>;

	mov.u64 	%SPL, __local_depot0;
	cvta.local.u64 	%SP, %SPL;
	ld.param.u64 	%rd1, [_Z3addPiS_S__param_0];
	ld.param.u64 	%rd2, [_Z3addPiS_S__param_1];
	ld.param.u64 	%rd3, [_Z3addPiS_S__param_2];
	cvta.to.global.u64 	%rd4, %rd3;
	cvta.to.global.u64 	%rd5, %rd2;
	cvta.to.global.u64 	%rd6, %rd1;
	add.u64 	%rd7, %SP, 0;
	add.u64 	%rd8, %SPL, 0;
	mov.u32 	%r1, %tid.x;
	mul.wide.u32 	%rd9, %r1, 4;
	add.s64 	%rd10, %rd6, %rd9;
	ld.global.u32 	%r2, [%rd10];
	add.s64 	%rd11, %rd5, %rd9;
	ld.global.u32 	%r3, [%rd11];
	add.s32 	%r4, %r3, %r2;
	add.s64 	%rd12, %rd4, %rd9;
	st.global.u32 	[%rd12], %r4;
	mov.u32 	%r5, %ctaid.x;
	ld.global.u32 	%r6, [%rd10];
	ld.global.u32 	%r7, [%rd11];
	st.local.v2.u32 	[%rd8], {%r1, %r5};
	st.local.v2.u32 	[%rd8+8], {%r6, %r7};
	st.local.u32 	[%rd8+16], %r4;
	mov.u64 	%rd13, $str;
	cvta.global.u64 	%rd14, %rd13;
	{ // callseq 0, 0
	.param .b64 param0;
	st.param.b64 	[param0], %rd14;
	.param .b64 param1;
	st.param.b64 	[param1], %rd7;
	.param .b32 retval0;
	call.uni (retval0), 
	vprintf, 
	(
	param0, 
	param1
	);
	ld.param.b32 	%r8, [retval0];
	} // callseq 0
	ret;

}


// ===== COMPILED SASS (sm_100) =====

	.target	sm_100

	.elftype	@"ET_EXEC"


//--------------------- .note.nv.tkinfo           --------------------------
	.section	.note.nv.tkinfo,"",@"SHT_NOTE"
	.sectionflags	@"SHF_NOTE_NV_TKINFO"
	.tkinfo
        /*0018*/ 	.word	0x00000002
        /*0030*/ 	.string	""
        /*0030*/ 	.string	"ptxas"
        /*0030*/ 	.string	"Cuda compilation tools, release 13.0, V13.0.88"
        /*0030*/ 	.string	"Build cuda_13.0.r13.0/compiler.36424714_0"
        /*0030*/ 	.string	"-arch sm_100 -m 64 "



//--------------------- .note.nv.cuinfo           --------------------------
	.section	.note.nv.cuinfo,"",@"SHT_NOTE"
	.sectionflags	@"SHF_NOTE_NV_CUINFO"
        /*0018*/ 	.short	0x0002
        /*001a*/ 	.short	0x0064
        /*001c*/ 	.short	0x0082
	.zero		2


//--------------------- .nv.info                  --------------------------
	.section	.nv.info,"",@"SHT_CUDA_INFO"
	.align	4


	//----- nvinfo : EIATTR_REGCOUNT
	.align		4
        /*0000*/ 	.byte	0x04, 0x2f
        /*0002*/ 	.short	(.L_2 - .L_1)
	.align		4
.L_1:
        /*0004*/ 	.word	index@(_Z3addPiS_S_)
        /*0008*/ 	.word	0x00000018


	//----- nvinfo : EIATTR_FRAME_SIZE
	.align		4
.L_2:
        /*000c*/ 	.byte	0x04, 0x11
        /*000e*/ 	.short	(.L_4 - .L_3)
	.align		4
.L_3:
        /*0010*/ 	.word	index@(_Z3addPiS_S_)
        /*0014*/ 	.word	0x00000018


	//----- nvinfo : EIATTR_MIN_STACK_SIZE
	.align		4
.L_4:
        /*0018*/ 	.byte	0x04, 0x12
        /*001a*/ 	.short	(.L_6 - .L_5)
	.align		4
.L_5:
        /*001c*/ 	.word	index@(_Z3addPiS_S_)
        /*0020*/ 	.word	0x00000018
.L_6:


//--------------------- .nv.compat                --------------------------
	.section	.nv.compat,"",@"SHT_CUDA_COMPAT_INFO"
	.align	4
        /*0000*/ 	.byte	0x02, 0x09, 0x00, 0x00, 0x02, 0x02, 0x01, 0x00, 0x02, 0x05, 0x05, 0x00, 0x03, 0x07, 0x01, 0x01
        /*0010*/ 	.byte	0x02, 0x03, 0x00, 0x00, 0x02, 0x06, 0x01, 0x00, 0x04, 0x0b, 0x08, 0x00, 0x09, 0x00, 0x00, 0x00
        /*0020*/ 	.byte	0x00, 0x00, 0x00, 0x00


//--------------------- .nv.info._Z3addPiS_S_     --------------------------
	.section	.nv.info._Z3addPiS_S_,"",@"SHT_CUDA_INFO"
	.sectionflags	@""
	.align	4


	//----- nvinfo : EIATTR_CUDA_API_VERSION
	.align		4
        /*0000*/ 	.byte	0x04, 0x37
        /*0002*/ 	.short	(.L_8 - .L_7)
.L_7:
        /*0004*/ 	.word	0x00000082


	//----- nvinfo : EIATTR_KPARAM_INFO
	.align		4
.L_8:
        /*0008*/ 	.byte	0x04, 0x17
        /*000a*/ 	.short	(.L_10 - .L_9)
.L_9:
        /*000c*/ 	.word	0x00000000
        /*0010*/ 	.short	0x0002
        /*0012*/ 	.short	0x0010
        /*0014*/ 	.byte	0x00, 0xf5, 0x21, 0x00


	//----- nvinfo : EIATTR_KPARAM_INFO
	.align		4
.L_10:
        /*0018*/ 	.byte	0x04, 0x17
        /*001a*/ 	.short	(.L_12 - .L_11)
.L_11:
        /*001c*/ 	.word	0x00000000
        /*0020*/ 	.short	0x0001
        /*0022*/ 	.short	0x0008
        /*0024*/ 	.byte	0x00, 0xf5, 0x21, 0x00


	//----- nvinfo : EIATTR_KPARAM_INFO
	.align		4
.L_12:
        /*0028*/ 	.byte	0x04, 0x17
        /*002a*/ 	.short	(.L_14 - .L_13)
.L_13:
        /*002c*/ 	.word	0x00000000
        /*0030*/ 	.short	0x0000
        /*0032*/ 	.short	0x0000
        /*0034*/ 	.byte	0x00, 0xf5, 0x21, 0x00


	//----- nvinfo : EIATTR_SPARSE_MMA_MASK
	.align		4
.L_14:
        /*0038*/ 	.byte	0x03, 0x50
        /*003a*/ 	.short	0x0000


	//----- nvinfo : EIATTR_MAXREG_COUNT
	.align		4
        /*003c*/ 	.byte	0x03, 0x1b
        /*003e*/ 	.short	0x00ff


	//----- nvinfo : EIATTR_EXTERNS
	.align		4
        /*0040*/ 	.byte	0x04, 0x0f
        /*0042*/ 	.short	(.L_16 - .L_15)


	//   ....[0]....
	.align		4
.L_15:
        /*0044*/ 	.word	index@(vprintf)


	//----- nvinfo : EIATTR_MERCURY_ISA_VERSION
	.align		4
.L_16:
        /*0048*/ 	.byte	0x03, 0x5f
        /*004a*/ 	.short	0x0101


	//----- nvinfo : EIATTR_VRC_CTA_INIT_COUNT
	.align		4
        /*004c*/ 	.byte	0x02, 0x4a
	.zero		1
	.zero		1


	//----- nvinfo : EIATTR_SYSCALL_OFFSETS
	.align		4
        /*0050*/ 	.byte	0x04, 0x46
        /*0052*/ 	.short	(.L_18 - .L_17)


	//   ....[0]....
.L_17:
        /*0054*/ 	.word	0x000001e0


	//----- nvinfo : EIATTR_EXIT_INSTR_OFFSETS
	.align		4
.L_18:
        /*0058*/ 	.byte	0x04, 0x1c
        /*005a*/ 	.short	(.L_20 - .L_19)


	//   ....[0]....
.L_19:
        /*005c*/ 	.word	0x000001f0


	//----- nvinfo : EIATTR_CBANK_PARAM_SIZE
	.align		4
.L_20:
        /*0060*/ 	.byte	0x03, 0x19
        /*0062*/ 	.short	0x0018


	//----- nvinfo : EIATTR_PARAM_CBANK
	.align		4
        /*0064*/ 	.byte	0x04, 0x0a
        /*0066*/ 	.short	(.L_22 - .L_21)
	.align		4
.L_21:
        /*0068*/ 	.word	index@(.nv.constant0._Z3addPiS_S_)
        /*006c*/ 	.short	0x0380
        /*006e*/ 	.short	0x0018


	//----- nvinfo : EIATTR_SW_WAR
	.align		4
.L_22:
        /*0070*/ 	.byte	0x04, 0x36
        /*0072*/ 	.short	(.L_24 - .L_23)
.L_23:
        /*0074*/ 	.word	0x00000008
.L_24:


//--------------------- .nv.callgraph             --------------------------
	.section	.nv.callgraph,"",@"SHT_CUDA_CALLGRAPH"
	.align	4
	.sectionentsize	8
	.align		4
        /*0000*/ 	.word	0x00000000
	.align		4
        /*0004*/ 	.word	0xffffffff
	.align		4
        /*0008*/ 	.word	index@(_Z3addPiS_S_)
	.align		4
        /*000c*/ 	.word	index@(vprintf)
	.align		4
        /*0010*/ 	.word	0x00000000
	.align		4
        /*0014*/ 	.word	0xfffffffe
	.align		4
        /*0018*/ 	.word	0x00000000
	.align		4
        /*001c*/ 	.word	0xfffffffd
	.align		4
        /*0020*/ 	.word	0x00000000
	.align		4
        /*0024*/ 	.word	0xfffffffc


//--------------------- .nv.constant4             --------------------------
	.section	.nv.constant4,"a",@progbits
	.align	8
	.align		8
.nv.constant4:
        /*0000*/ 	.dword	vprintf
	.align		8
        /*0008*/ 	.dword	$str


//--------------------- .text._Z3addPiS_S_        --------------------------
	.section	.text._Z3addPiS_S_,"ax",@progbits
	.align	128
        .global         _Z3addPiS_S_
        .type           _Z3addPiS_S_,@function
        .size           _Z3addPiS_S_,(.L_x_2 - _Z3addPiS_S_)
        .other          _Z3addPiS_S_,@"STO_CUDA_ENTRY STV_DEFAULT"
_Z3addPiS_S_:
.text._Z3addPiS_S_:
[----:B------:R-:W0:Y:S01]  /*0000*/  LDC R1, c[0x0][0x37c] ;  /* 0x0000df00ff017b82 */ /* 0x000e220000000800 */
[----:B------:R-:W1:Y:S07]  /*0010*/  S2R R12, SR_TID.X ;  /* 0x00000000000c7919 */ /* 0x000e6e0000002100 */
[----:B------:R-:W1:Y:S01]  /*0020*/  LDC.64 R4, c[0x0][0x380] ;  /* 0x0000e000ff047b82 */ /* 0x000e620000000a00 */
[----:B------:R-:W2:Y:S01]  /*0030*/  LDCU.64 UR4, c[0x0][0x358] ;  /* 0x00006b00ff0477ac */ /* 0x000ea20008000a00 */
[----:B0-----:R-:W-:-:S06]  /*0040*/  IADD3 R1, PT, PT, R1, -0x18, RZ ;  /* 0xffffffe801017810 */ /* 0x001fcc0007ffe0ff */
[----:B------:R-:W0:Y:S08]  /*0050*/  LDC.64 R2, c[0x0][0x388] ;  /* 0x0000e200ff027b82 */ /* 0x000e300000000a00 */
[----:B------:R-:W3:Y:S01]  /*0060*/  LDC.64 R6, c[0x0][0x390] ;  /* 0x0000e400ff067b82 */ /* 0x000ee20000000a00 */
[----:B------:R-:W4:Y:S01]  /*0070*/  S2R R13, SR_CTAID.X ;  /* 0x00000000000d7919 */ /* 0x000f220000002500 */
[----:B------:R-:W5:Y:S01]  /*0080*/  LDCU.64 UR6, c[0x4][0x8] ;  /* 0x01000100ff0677ac */ /* 0x000f620008000a00 */
[----:B-1----:R-:W-:-:S04]  /*0090*/  IMAD.WIDE.U32 R4, R12, 0x4, R4 ;  /* 0x000000040c047825 */ /* 0x002fc800078e0004 */
[C---:B0-----:R-:W-:Y:S01]  /*00a0*/  IMAD.WIDE.U32 R2, R12.reuse, 0x4, R2 ;  /* 0x000000040c027825 */ /* 0x041fe200078e0002 */
[----:B--2---:R-:W2:Y:S04]  /*00b0*/  LDG.E R0, desc[UR4][R4.64] ;  /* 0x0000000404007981 */ /* 0x004ea8000c1e1900 */
[----:B------:R-:W2:Y:S01]  /*00c0*/  LDG.E R9, desc[UR4][R2.64] ;  /* 0x0000000402097981 */ /* 0x000ea2000c1e1900 */
[----:B---3--:R-:W-:Y:S01]  /*00d0*/  IMAD.WIDE.U32 R6, R12, 0x4, R6 ;  /* 0x000000040c067825 */ /* 0x008fe200078e0006 */
[----:B--2---:R-:W-:-:S05]  /*00e0*/  IADD3 R0, PT, PT, R0, R9, RZ ;  /* 0x0000000900007210 */ /* 0x004fca0007ffe0ff */
[----:B------:R0:W-:Y:S04]  /*00f0*/  STG.E desc[UR4][R6.64], R0 ;  /* 0x0000000006007986 */ /* 0x0001e8000c101904 */
[----:B------:R5:W2:Y:S04]  /*0100*/  LDG.E R8, desc[UR4][R4.64] ;  /* 0x0000000404087981 */ /* 0x000aa8000c1e1900 */
[----:B------:R-:W2:Y:S01]  /*0110*/  LDG.E R9, desc[UR4][R2.64] ;  /* 0x0000000402097981 */ /* 0x000ea2000c1e1900 */
[----:B------:R-:W-:Y:S01]  /*0120*/  MOV R10, 0x0 ;  /* 0x00000000000a7802 */ /* 0x000fe20000000f00 */
[----:B------:R-:W0:Y:S02]  /*0130*/  LDCU UR4, c[0x0][0x2f8] ;  /* 0x00005f00ff0477ac */ /* 0x000e240008000800 */
[----:B----4-:R1:W-:Y:S01]  /*0140*/  STL.64 [R1], R12 ;  /* 0x0000000c01007387 */ /* 0x0103e20000100a00 */
[----:B------:R-:W3:Y:S02]  /*0150*/  LDCU UR5, c[0x0][0x2fc] ;  /* 0x00005f80ff0577ac */ /* 0x000ee40008000800 */
[----:B------:R-:W4:Y:S01]  /*0160*/  LDC.64 R10, c[0x4][R10] ;  /* 0x010000000a0a7b82 */ /* 0x000f220000000a00 */
[----:B------:R1:W-:Y:S01]  /*0170*/  STL [R1+0x10], R0 ;  /* 0x0000100001007387 */ /* 0x0003e20000100800 */
[----:B-----5:R-:W-:Y:S01]  /*0180*/  IMAD.U32 R4, RZ, RZ, UR6 ;  /* 0x00000006ff047e24 */ /* 0x020fe2000f8e00ff */
[----:B------:R-:W-:-:S02]  /*0190*/  MOV R5, UR7 ;  /* 0x0000000700057c02 */ /* 0x000fc40008000f00 */
[----:B0-----:R-:W-:-:S05]  /*01a0*/  IADD3 R6, P0, PT, R1, UR4, RZ ;  /* 0x0000000401067c10 */ /* 0x001fca000ff1e0ff */
[----:B---3--:R-:W-:Y:S01]  /*01b0*/  IMAD.X R7, RZ, RZ, UR5, P0 ;  /* 0x00000005ff077e24 */ /* 0x008fe200080e06ff */
[----:B--2-4-:R1:W-:Y:S07]  /*01c0*/  STL.64 [R1+0x8], R8 ;  /* 0x0000080801007387 */ /* 0x0143ee0000100a00 */
[----:B------:R-:W-:-:S07]  /*01d0*/  LEPC R20, `(.L_x_0) ;  /* 0x000000001014794e */ /* 0x000fce0000000000 */
[----:B-1----:R-:W-:Y:S05]  /*01e0*/  CALL.ABS.NOINC R10 ;  /* 0x000000000a007343 */ /* 0x002fea0003c00000 */
.L_x_0:
[----:B------:R-:W-:Y:S05]  /*01f0*/  EXIT ;  /* 0x000000000000794d */ /* 0x000fea0003800000 */
.L_x_1:
[----:B------:R-:W-:-:S00]  /*0200*/  BRA `(.L_x_1) ;  /* 0xfffffffc00fc7947 */ /* 0x000fc0000383ffff */
[----:B------:R-:W-:-:S00]  /*0210*/  NOP ;  /* 0x0000000000007918 */ /* 0x000fc00000000000 */
        /* <DEDUP_REMOVED lines=14> */
.L_x_2:


//--------------------- .nv.global.init           --------------------------
	.section	.nv.global.init,"aw",@progbits
.nv.global.init:
	.type		$str,@object
	.size		$str,(.L_0 - $str)
$str:
        /*0000*/ 	.byte	0x09, 0x50, 0x61, 0x72, 0x61, 0x6d, 0x65, 0x74, 0x65, 0x72, 0x73, 0x20, 0x6f, 0x6e, 0x20, 0x74
        /*0010*/ 	.byte	0x68, 0x72, 0x65, 0x61, 0x64, 0x20, 0x25, 0x64, 0x20, 0x61, 0x6e, 0x64, 0x20, 0x62, 0x6c, 0x6f
        /*0020*/ 	.byte	0x63, 0x6b, 0x20, 0x25, 0x64, 0x20, 0x61, 0x72, 0x65, 0x3a, 0x20, 0x25, 0x64, 0x20, 0x2c, 0x20
        /*0030*/ 	.byte	0x25, 0x64, 0x20, 0x0a, 0x20, 0x52, 0x65, 0x73, 0x75, 0x6c, 0x74, 0x3a, 0x20, 0x25, 0x64, 0x20
        /*0040*/ 	.byte	0x0a, 0x00
.L_0:


//--------------------- .nv.shared.reserved.0     --------------------------
	.section	.nv.shared.reserved.0,"aw",@nobits
	.weak		__nv_reservedSMEM_offset_0_alias
	.size		__nv_reservedSMEM_offset_0_alias, 0, 64
	.other		__nv_reservedSMEM_offset_0_alias,@"STO_CUDA_RESERVED_SHARED STV_DEFAULT"
__nv_reservedSMEM_offset_0_alias:
	.zero		0
	.zero		64


//--------------------- .nv.constant0._Z3addPiS_S_ --------------------------
	.section	.nv.constant0._Z3addPiS_S_,"a",@progbits
	.sectionflags	@""
	.align	4
.nv.constant0._Z3addPiS_S_:
	.zero		920


//--------------------- SYMBOLS --------------------------

	.type		.nv.reservedSmem.offset0,@object
	.size		.nv.reservedSmem.offset0,0x4
	.type		vprintf,@function
